//
// Generated by NVIDIA NVVM Compiler
//
// Compiler Build ID: CL-36424714
// Cuda compilation tools, release 13.0, V13.0.88
// Based on NVVM 20.0.0
//

.version 9.0
.target sm_100
.address_size 64

	// .globl	_Z7reduce0PiS_
.extern .shared .align 16 .b8 sdata[];

.visible .entry _Z7reduce0PiS_(
	.param .u64 .ptr .align 1 _Z7reduce0PiS__param_0,
	.param .u64 .ptr .align 1 _Z7reduce0PiS__param_1
)
{
	.reg .pred 	%p<5>;
	.reg .b32 	%r<21>;
	.reg .b64 	%rd<9>;

	ld.param.u64 	%rd2, [_Z7reduce0PiS__param_0];
	ld.param.u64 	%rd1, [_Z7reduce0PiS__param_1];
	cvta.to.global.u64 	%rd3, %rd2;
	mov.u32 	%r1, %tid.x;
	mov.u32 	%r2, %ctaid.x;
	mov.u32 	%r3, %ntid.x;
	mad.lo.s32 	%r7, %r2, %r3, %r1;
	mul.wide.u32 	%rd4, %r7, 4;
	add.s64 	%rd5, %rd3, %rd4;
	ld.global.u32 	%r8, [%rd5];
	shl.b32 	%r9, %r1, 2;
	mov.u32 	%r10, sdata;
	add.s32 	%r4, %r10, %r9;
	st.shared.u32 	[%r4], %r8;
	bar.sync 	0;
	setp.lt.u32 	%p1, %r3, 2;
	@%p1 bra 	$L__BB0_5;
	mov.b32 	%r20, 1;
$L__BB0_2:
	shl.b32 	%r6, %r20, 1;
	add.s32 	%r12, %r6, -1;
	and.b32  	%r13, %r12, %r1;
	setp.ne.s32 	%p2, %r13, 0;
	@%p2 bra 	$L__BB0_4;
	shl.b32 	%r14, %r20, 2;
	add.s32 	%r15, %r4, %r14;
	ld.shared.u32 	%r16, [%r15];
	ld.shared.u32 	%r17, [%r4];
	add.s32 	%r18, %r17, %r16;
	st.shared.u32 	[%r4], %r18;
$L__BB0_4:
	bar.sync 	0;
	setp.lt.u32 	%p3, %r6, %r3;
	mov.u32 	%r20, %r6;
	@%p3 bra 	$L__BB0_2;
$L__BB0_5:
	setp.ne.s32 	%p4, %r1, 0;
	@%p4 bra 	$L__BB0_7;
	ld.shared.u32 	%r19, [sdata];
	cvta.to.global.u64 	%rd6, %rd1;
	mul.wide.u32 	%rd7, %r2, 4;
	add.s64 	%rd8, %rd6, %rd7;
	st.global.u32 	[%rd8], %r19;
$L__BB0_7:
	ret;

}
	// .globl	_Z7reduce1PiS_
.visible .entry _Z7reduce1PiS_(
	.param .u64 .ptr .align 1 _Z7reduce1PiS__param_0,
	.param .u64 .ptr .align 1 _Z7reduce1PiS__param_1
)
{
	.reg .pred 	%p<5>;
	.reg .b32 	%r<24>;
	.reg .b64 	%rd<9>;

	ld.param.u64 	%rd2, [_Z7reduce1PiS__param_0];
	ld.param.u64 	%rd1, [_Z7reduce1PiS__param_1];
	cvta.to.global.u64 	%rd3, %rd2;
	mov.u32 	%r1, %tid.x;
	mov.u32 	%r2, %ctaid.x;
	mov.u32 	%r3, %ntid.x;
	mad.lo.s32 	%r7, %r2, %r3, %r1;
	mul.wide.u32 	%rd4, %r7, 4;
	add.s64 	%rd5, %rd3, %rd4;
	ld.global.u32 	%r8, [%rd5];
	shl.b32 	%r9, %r1, 2;
	mov.u32 	%r10, sdata;
	add.s32 	%r11, %r10, %r9;
	st.shared.u32 	[%r11], %r8;
	bar.sync 	0;
	setp.lt.u32 	%p1, %r3, 2;
	@%p1 bra 	$L__BB1_5;
	mov.b32 	%r23, 1;
$L__BB1_2:
	shl.b32 	%r5, %r23, 1;
	mul.lo.s32 	%r6, %r5, %r1;
	setp.ge.u32 	%p2, %r6, %r3;
	@%p2 bra 	$L__BB1_4;
	add.s32 	%r13, %r6, %r23;
	shl.b32 	%r14, %r13, 2;
	add.s32 	%r16, %r10, %r14;
	ld.shared.u32 	%r17, [%r16];
	shl.b32 	%r18, %r6, 2;
	add.s32 	%r19, %r10, %r18;
	ld.shared.u32 	%r20, [%r19];
	add.s32 	%r21, %r20, %r17;
	st.shared.u32 	[%r19], %r21;
$L__BB1_4:
	bar.sync 	0;
	setp.lt.u32 	%p3, %r5, %r3;
	mov.u32 	%r23, %r5;
	@%p3 bra 	$L__BB1_2;
$L__BB1_5:
	setp.ne.s32 	%p4, %r1, 0;
	@%p4 bra 	$L__BB1_7;
	ld.shared.u32 	%r22, [sdata];
	cvta.to.global.u64 	%rd6, %rd1;
	mul.wide.u32 	%rd7, %r2, 4;
	add.s64 	%rd8, %rd6, %rd7;
	st.global.u32 	[%rd8], %r22;
$L__BB1_7:
	ret;

}
	// .globl	_Z7reduce2PiS_
.visible .entry _Z7reduce2PiS_(
	.param .u64 .ptr .align 1 _Z7reduce2PiS__param_0,
	.param .u64 .ptr .align 1 _Z7reduce2PiS__param_1
)
{
	.reg .pred 	%p<5>;
	.reg .b32 	%r<18>;
	.reg .b64 	%rd<9>;

	ld.param.u64 	%rd2, [_Z7reduce2PiS__param_0];
	ld.param.u64 	%rd1, [_Z7reduce2PiS__param_1];
	cvta.to.global.u64 	%rd3, %rd2;
	mov.u32 	%r1, %tid.x;
	mov.u32 	%r2, %ctaid.x;
	mov.u32 	%r17, %ntid.x;
	mad.lo.s32 	%r7, %r2, %r17, %r1;
	mul.wide.u32 	%rd4, %r7, 4;
	add.s64 	%rd5, %rd3, %rd4;
	ld.global.u32 	%r8, [%rd5];
	shl.b32 	%r9, %r1, 2;
	mov.u32 	%r10, sdata;
	add.s32 	%r4, %r10, %r9;
	st.shared.u32 	[%r4], %r8;
	bar.sync 	0;
	setp.lt.u32 	%p1, %r17, 2;
	@%p1 bra 	$L__BB2_4;
$L__BB2_1:
	shr.u32 	%r6, %r17, 1;
	setp.ge.u32 	%p2, %r1, %r6;
	@%p2 bra 	$L__BB2_3;
	shl.b32 	%r11, %r6, 2;
	add.s32 	%r12, %r4, %r11;
	ld.shared.u32 	%r13, [%r12];
	ld.shared.u32 	%r14, [%r4];
	add.s32 	%r15, %r14, %r13;
	st.shared.u32 	[%r4], %r15;
$L__BB2_3:
	bar.sync 	0;
	setp.gt.u32 	%p3, %r17, 3;
	mov.u32 	%r17, %r6;
	@%p3 bra 	$L__BB2_1;
$L__BB2_4:
	setp.ne.s32 	%p4, %r1, 0;
	@%p4 bra 	$L__BB2_6;
	ld.shared.u32 	%r16, [sdata];
	cvta.to.global.u64 	%rd6, %rd1;
	mul.wide.u32 	%rd7, %r2, 4;
	add.s64 	%rd8, %rd6, %rd7;
	st.global.u32 	[%rd8], %r16;
$L__BB2_6:
	ret;

}
	// .globl	_Z7reduce3PiS_
.visible .entry _Z7reduce3PiS_(
	.param .u64 .ptr .align 1 _Z7reduce3PiS__param_0,
	.param .u64 .ptr .align 1 _Z7reduce3PiS__param_1
)
{
	.reg .pred 	%p<5>;
	.reg .b32 	%r<23>;
	.reg .b64 	%rd<11>;

	ld.param.u64 	%rd2, [_Z7reduce3PiS__param_0];
	ld.param.u64 	%rd1, [_Z7reduce3PiS__param_1];
	cvta.to.global.u64 	%rd3, %rd2;
	mov.u32 	%r1, %tid.x;
	mov.u32 	%r2, %ctaid.x;
	mov.u32 	%r22, %ntid.x;
	mul.lo.s32 	%r7, %r22, %r2;
	shl.b32 	%r8, %r7, 1;
	add.s32 	%r9, %r8, %r1;
	mul.wide.u32 	%rd4, %r9, 4;
	add.s64 	%rd5, %rd3, %rd4;
	ld.global.u32 	%r10, [%rd5];
	add.s32 	%r11, %r9, %r22;
	mul.wide.u32 	%rd6, %r11, 4;
	add.s64 	%rd7, %rd3, %rd6;
	ld.global.u32 	%r12, [%rd7];
	add.s32 	%r13, %r12, %r10;
	shl.b32 	%r14, %r1, 2;
	mov.u32 	%r15, sdata;
	add.s32 	%r4, %r15, %r14;
	st.shared.u32 	[%r4], %r13;
	bar.sync 	0;
	setp.lt.u32 	%p1, %r22, 2;
	@%p1 bra 	$L__BB3_4;
$L__BB3_1:
	shr.u32 	%r6, %r22, 1;
	setp.ge.u32 	%p2, %r1, %r6;
	@%p2 bra 	$L__BB3_3;
	shl.b32 	%r16, %r6, 2;
	add.s32 	%r17, %r4, %r16;
	ld.shared.u32 	%r18, [%r17];
	ld.shared.u32 	%r19, [%r4];
	add.s32 	%r20, %r19, %r18;
	st.shared.u32 	[%r4], %r20;
$L__BB3_3:
	bar.sync 	0;
	setp.gt.u32 	%p3, %r22, 3;
	mov.u32 	%r22, %r6;
	@%p3 bra 	$L__BB3_1;
$L__BB3_4:
	setp.ne.s32 	%p4, %r1, 0;
	@%p4 bra 	$L__BB3_6;
	ld.shared.u32 	%r21, [sdata];
	cvta.to.global.u64 	%rd8, %rd1;
	mul.wide.u32 	%rd9, %r2, 4;
	add.s64 	%rd10, %rd8, %rd9;
	st.global.u32 	[%rd10], %r21;
$L__BB3_6:
	ret;

}


// ===== COMPILED SASS (sm_100) =====

	.target	sm_100

	.elftype	@"ET_EXEC"


//--------------------- .note.nv.tkinfo           --------------------------
	.section	.note.nv.tkinfo,"",@"SHT_NOTE"
	.sectionflags	@"SHF_NOTE_NV_TKINFO"
	.tkinfo
        /*0018*/ 	.word	0x00000002
        /*0030*/ 	.string	""
        /*0030*/ 	.string	"ptxas"
        /*0030*/ 	.string	"Cuda compilation tools, release 13.0, V13.0.88"
        /*0030*/ 	.string	"Build cuda_13.0.r13.0/compiler.36424714_0"
        /*0030*/ 	.string	"-arch sm_100 -m 64 "



//--------------------- .note.nv.cuinfo           --------------------------
	.section	.note.nv.cuinfo,"",@"SHT_NOTE"
	.sectionflags	@"SHF_NOTE_NV_CUINFO"
        /*0018*/ 	.short	0x0002
        /*001a*/ 	.short	0x0064
        /*001c*/ 	.short	0x0082
	.zero		2


//--------------------- .nv.info                  --------------------------
	.section	.nv.info,"",@"SHT_CUDA_INFO"
	.align	4


	//----- nvinfo : EIATTR_REGCOUNT
	.align		4
        /*0000*/ 	.byte	0x04, 0x2f
        /*0002*/ 	.short	(.L_1 - .L_0)
	.align		4
.L_0:
        /*0004*/ 	.word	index@(_Z7reduce0PiS_)
        /*0008*/ 	.word	0x0000000b


	//----- nvinfo : EIATTR_FRAME_SIZE
	.align		4
.L_1:
        /*000c*/ 	.byte	0x04, 0x11
        /*000e*/ 	.short	(.L_3 - .L_2)
	.align		4
.L_2:
        /*0010*/ 	.word	index@(_Z7reduce0PiS_)
        /*0014*/ 	.word	0x00000000


	//----- nvinfo : EIATTR_REGCOUNT
	.align		4
.L_3:
        /*0018*/ 	.byte	0x04, 0x2f
        /*001a*/ 	.short	(.L_5 - .L_4)
	.align		4
.L_4:
        /*001c*/ 	.word	index@(_Z7reduce1PiS_)
        /*0020*/ 	.word	0x0000000a


	//----- nvinfo : EIATTR_FRAME_SIZE
	.align		4
.L_5:
        /*0024*/ 	.byte	0x04, 0x11
        /*0026*/ 	.short	(.L_7 - .L_6)
	.align		4
.L_6:
        /*0028*/ 	.word	index@(_Z7reduce1PiS_)
        /*002c*/ 	.word	0x00000000


	//----- nvinfo : EIATTR_REGCOUNT
	.align		4
.L_7:
        /*0030*/ 	.byte	0x04, 0x2f
        /*0032*/ 	.short	(.L_9 - .L_8)
	.align		4
.L_8:
        /*0034*/ 	.word	index@(_Z7reduce2PiS_)
        /*0038*/ 	.word	0x0000000b


	//----- nvinfo : EIATTR_FRAME_SIZE
	.align		4
.L_9:
        /*003c*/ 	.byte	0x04, 0x11
        /*003e*/ 	.short	(.L_11 - .L_10)
	.align		4
.L_10:
        /*0040*/ 	.word	index@(_Z7reduce2PiS_)
        /*0044*/ 	.word	0x00000000


	//----- nvinfo : EIATTR_REGCOUNT
	.align		4
.L_11:
        /*0048*/ 	.byte	0x04, 0x2f
        /*004a*/ 	.short	(.L_13 - .L_12)
	.align		4
.L_12:
        /*004c*/ 	.word	index@(_Z7reduce3PiS_)
        /*0050*/ 	.word	0x0000000e


	//----- nvinfo : EIATTR_FRAME_SIZE
	.align		4
.L_13:
        /*0054*/ 	.byte	0x04, 0x11
        /*0056*/ 	.short	(.L_15 - .L_14)
	.align		4
.L_14:
        /*0058*/ 	.word	index@(_Z7reduce3PiS_)
        /*005c*/ 	.word	0x00000000


	//----- nvinfo : EIATTR_MIN_STACK_SIZE
	.align		4
.L_15:
        /*0060*/ 	.byte	0x04, 0x12
        /*0062*/ 	.short	(.L_17 - .L_16)
	.align		4
.L_16:
        /*0064*/ 	.word	index@(_Z7reduce3PiS_)
        /*0068*/ 	.word	0x00000000


	//----- nvinfo : EIATTR_MIN_STACK_SIZE
	.align		4
.L_17:
        /*006c*/ 	.byte	0x04, 0x12
        /*006e*/ 	.short	(.L_19 - .L_18)
	.align		4
.L_18:
        /*0070*/ 	.word	index@(_Z7reduce2PiS_)
        /*0074*/ 	.word	0x00000000


	//----- nvinfo : EIATTR_MIN_STACK_SIZE
	.align		4
.L_19:
        /*0078*/ 	.byte	0x04, 0x12
        /*007a*/ 	.short	(.L_21 - .L_20)
	.align		4
.L_20:
        /*007c*/ 	.word	index@(_Z7reduce1PiS_)
        /*0080*/ 	.word	0x00000000


	//----- nvinfo : EIATTR_MIN_STACK_SIZE
	.align		4
.L_21:
        /*0084*/ 	.byte	0x04, 0x12
        /*0086*/ 	.short	(.L_23 - .L_22)
	.align		4
.L_22:
        /*0088*/ 	.word	index@(_Z7reduce0PiS_)
        /*008c*/ 	.word	0x00000000
.L_23:


//--------------------- .nv.compat                --------------------------
	.section	.nv.compat,"",@"SHT_CUDA_COMPAT_INFO"
	.align	4
        /*0000*/ 	.byte	0x02, 0x09, 0x00, 0x00, 0x02, 0x02, 0x01, 0x00, 0x02, 0x05, 0x05, 0x00, 0x03, 0x07, 0x01, 0x01
        /*0010*/ 	.byte	0x02, 0x03, 0x00, 0x00, 0x02, 0x06, 0x01, 0x00, 0x04, 0x0b, 0x08, 0x00, 0x09, 0x00, 0x00, 0x00
        /*0020*/ 	.byte	0x00, 0x00, 0x00, 0x00


//--------------------- .nv.info._Z7reduce3PiS_   --------------------------
	.section	.nv.info._Z7reduce3PiS_,"",@"SHT_CUDA_INFO"
	.sectionflags	@""
	.align	4


	//----- nvinfo : EIATTR_CUDA_API_VERSION
	.align		4
        /*0000*/ 	.byte	0x04, 0x37
        /*0002*/ 	.short	(.L_25 - .L_24)
.L_24:
        /*0004*/ 	.word	0x00000082


	//----- nvinfo : EIATTR_KPARAM_INFO
	.align		4
.L_25:
        /*0008*/ 	.byte	0x04, 0x17
        /*000a*/ 	.short	(.L_27 - .L_26)
.L_26:
        /*000c*/ 	.word	0x00000000
        /*0010*/ 	.short	0x0001
        /*0012*/ 	.short	0x0008
        /*0014*/ 	.byte	0x00, 0xf5, 0x21, 0x00


	//----- nvinfo : EIATTR_KPARAM_INFO
	.align		4
.L_27:
        /*0018*/ 	.byte	0x04, 0x17
        /*001a*/ 	.short	(.L_29 - .L_28)
.L_28:
        /*001c*/ 	.word	0x00000000
        /*0020*/ 	.short	0x0000
        /*0022*/ 	.short	0x0000
        /*0024*/ 	.byte	0x00, 0xf5, 0x21, 0x00


	//----- nvinfo : EIATTR_SPARSE_MMA_MASK
	.align		4
.L_29:
        /*0028*/ 	.byte	0x03, 0x50
        /*002a*/ 	.short	0x0000


	//----- nvinfo : EIATTR_MAXREG_COUNT
	.align		4
        /*002c*/ 	.byte	0x03, 0x1b
        /*002e*/ 	.short	0x00ff


	//----- nvinfo : EIATTR_NUM_BARRIERS
	.align		4
        /*0030*/ 	.byte	0x02, 0x4c
        /*0032*/ 	.byte	0x01
	.zero		1


	//----- nvinfo : EIATTR_MERCURY_ISA_VERSION
	.align		4
        /*0034*/ 	.byte	0x03, 0x5f
        /*0036*/ 	.short	0x0101


	//----- nvinfo : EIATTR_VRC_CTA_INIT_COUNT
	.align		4
        /*0038*/ 	.byte	0x02, 0x4a
	.zero		1
	.zero		1


	//----- nvinfo : EIATTR_EXIT_INSTR_OFFSETS
	.align		4
        /*003c*/ 	.byte	0x04, 0x1c
        /*003e*/ 	.short	(.L_31 - .L_30)


	//   ....[0]....
.L_30:
        /*0040*/ 	.word	0x00000230


	//   ....[1]....
        /*0044*/ 	.word	0x000002b0


	//----- nvinfo : EIATTR_CBANK_PARAM_SIZE
	.align		4
.L_31:
        /*0048*/ 	.byte	0x03, 0x19
        /*004a*/ 	.short	0x0010


	//----- nvinfo : EIATTR_PARAM_CBANK
	.align		4
        /*004c*/ 	.byte	0x04, 0x0a
        /*004e*/ 	.short	(.L_33 - .L_32)
	.align		4
.L_32:
        /*0050*/ 	.word	index@(.nv.constant0._Z7reduce3PiS_)
        /*0054*/ 	.short	0x0380
        /*0056*/ 	.short	0x0010


	//----- nvinfo : EIATTR_SW_WAR
	.align		4
.L_33:
        /*0058*/ 	.byte	0x04, 0x36
        /*005a*/ 	.short	(.L_35 - .L_34)
.L_34:
        /*005c*/ 	.word	0x00000008
.L_35:


//--------------------- .nv.info._Z7reduce2PiS_   --------------------------
	.section	.nv.info._Z7reduce2PiS_,"",@"SHT_CUDA_INFO"
	.sectionflags	@""
	.align	4


	//----- nvinfo : EIATTR_CUDA_API_VERSION
	.align		4
        /*0000*/ 	.byte	0x04, 0x37
        /*0002*/ 	.short	(.L_37 - .L_36)
.L_36:
        /*0004*/ 	.word	0x00000082


	//----- nvinfo : EIATTR_KPARAM_INFO
	.align		4
.L_37:
        /*0008*/ 	.byte	0x04, 0x17
        /*000a*/ 	.short	(.L_39 - .L_38)
.L_38:
        /*000c*/ 	.word	0x00000000
        /*0010*/ 	.short	0x0001
        /*0012*/ 	.short	0x0008
        /*0014*/ 	.byte	0x00, 0xf5, 0x21, 0x00


	//----- nvinfo : EIATTR_KPARAM_INFO
	.align		4
.L_39:
        /*0018*/ 	.byte	0x04, 0x17
        /*001a*/ 	.short	(.L_41 - .L_40)
.L_40:
        /*001c*/ 	.word	0x00000000
        /*0020*/ 	.short	0x0000
        /*0022*/ 	.short	0x0000
        /*0024*/ 	.byte	0x00, 0xf5, 0x21, 0x00


	//----- nvinfo : EIATTR_SPARSE_MMA_MASK
	.align		4
.L_41:
        /*0028*/ 	.byte	0x03, 0x50
        /*002a*/ 	.short	0x0000


	//----- nvinfo : EIATTR_MAXREG_COUNT
	.align		4
        /*002c*/ 	.byte	0x03, 0x1b
        /*002e*/ 	.short	0x00ff


	//----- nvinfo : EIATTR_NUM_BARRIERS
	.align		4
        /*0030*/ 	.byte	0x02, 0x4c
        /*0032*/ 	.byte	0x01
	.zero		1


	//----- nvinfo : EIATTR_MERCURY_ISA_VERSION
	.align		4
        /*0034*/ 	.byte	0x03, 0x5f
        /*0036*/ 	.short	0x0101


	//----- nvinfo : EIATTR_VRC_CTA_INIT_COUNT
	.align		4
        /*0038*/ 	.byte	0x02, 0x4a
	.zero		1
	.zero		1


	//----- nvinfo : EIATTR_EXIT_INSTR_OFFSETS
	.align		4
        /*003c*/ 	.byte	0x04, 0x1c
        /*003e*/ 	.short	(.L_43 - .L_42)


	//   ....[0]....
.L_42:
        /*0040*/ 	.word	0x000001e0


	//   ....[1]....
        /*0044*/ 	.word	0x00000260


	//----- nvinfo : EIATTR_CBANK_PARAM_SIZE
	.align		4
.L_43:
        /*0048*/ 	.byte	0x03, 0x19
        /*004a*/ 	.short	0x0010


	//----- nvinfo : EIATTR_PARAM_CBANK
	.align		4
        /*004c*/ 	.byte	0x04, 0x0a
        /*004e*/ 	.short	(.L_45 - .L_44)
	.align		4
.L_44:
        /*0050*/ 	.word	index@(.nv.constant0._Z7reduce2PiS_)
        /*0054*/ 	.short	0x0380
        /*0056*/ 	.short	0x0010


	//----- nvinfo : EIATTR_SW_WAR
	.align		4
.L_45:
        /*0058*/ 	.byte	0x04, 0x36
        /*005a*/ 	.short	(.L_47 - .L_46)
.L_46:
        /*005c*/ 	.word	0x00000008
.L_47:


//--------------------- .nv.info._Z7reduce1PiS_   --------------------------
	.section	.nv.info._Z7reduce1PiS_,"",@"SHT_CUDA_INFO"
	.sectionflags	@""
	.align	4


	//----- nvinfo : EIATTR_CUDA_API_VERSION
	.align		4
        /*0000*/ 	.byte	0x04, 0x37
        /*0002*/ 	.short	(.L_49 - .L_48)
.L_48:
        /*0004*/ 	.word	0x00000082


	//----- nvinfo : EIATTR_KPARAM_INFO
	.align		4
.L_49:
        /*0008*/ 	.byte	0x04, 0x17
        /*000a*/ 	.short	(.L_51 - .L_50)
.L_50:
        /*000c*/ 	.word	0x00000000
        /*0010*/ 	.short	0x0001
        /*0012*/ 	.short	0x0008
        /*0014*/ 	.byte	0x00, 0xf5, 0x21, 0x00


	//----- nvinfo : EIATTR_KPARAM_INFO
	.align		4
.L_51:
        /*0018*/ 	.byte	0x04, 0x17
        /*001a*/ 	.short	(.L_53 - .L_52)
.L_52:
        /*001c*/ 	.word	0x00000000
        /*0020*/ 	.short	0x0000
        /*0022*/ 	.short	0x0000
        /*0024*/ 	.byte	0x00, 0xf5, 0x21, 0x00


	//----- nvinfo : EIATTR_SPARSE_MMA_MASK
	.align		4
.L_53:
        /*0028*/ 	.byte	0x03, 0x50
        /*002a*/ 	.short	0x0000


	//----- nvinfo : EIATTR_MAXREG_COUNT
	.align		4
        /*002c*/ 	.byte	0x03, 0x1b
        /*002e*/ 	.short	0x00ff


	//----- nvinfo : EIATTR_NUM_BARRIERS
	.align		4
        /*0030*/ 	.byte	0x02, 0x4c
        /*0032*/ 	.byte	0x01
	.zero		1


	//----- nvinfo : EIATTR_MERCURY_ISA_VERSION
	.align		4
        /*0034*/ 	.byte	0x03, 0x5f
        /*0036*/ 	.short	0x0101


	//----- nvinfo : EIATTR_VRC_CTA_INIT_COUNT
	.align		4
        /*0038*/ 	.byte	0x02, 0x4a
	.zero		1
	.zero		1


	//----- nvinfo : EIATTR_EXIT_INSTR_OFFSETS
	.align		4
        /*003c*/ 	.byte	0x04, 0x1c
        /*003e*/ 	.short	(.L_55 - .L_54)


	//   ....[0]....
.L_54:
        /*0040*/ 	.word	0x00000210


	//   ....[1]....
        /*0044*/ 	.word	0x00000290


	//----- nvinfo : EIATTR_CBANK_PARAM_SIZE
	.align		4
.L_55:
        /*0048*/ 	.byte	0x03, 0x19
        /*004a*/ 	.short	0x0010


	//----- nvinfo : EIATTR_PARAM_CBANK
	.align		4
        /*004c*/ 	.byte	0x04, 0x0a
        /*004e*/ 	.short	(.L_57 - .L_56)
	.align		4
.L_56:
        /*0050*/ 	.word	index@(.nv.constant0._Z7reduce1PiS_)
        /*0054*/ 	.short	0x0380
        /*0056*/ 	.short	0x0010


	//----- nvinfo : EIATTR_SW_WAR
	.align		4
.L_57:
        /*0058*/ 	.byte	0x04, 0x36
        /*005a*/ 	.short	(.L_59 - .L_58)
.L_58:
        /*005c*/ 	.word	0x00000008
.L_59:


//--------------------- .nv.info._Z7reduce0PiS_   --------------------------
	.section	.nv.info._Z7reduce0PiS_,"",@"SHT_CUDA_INFO"
	.sectionflags	@""
	.align	4


	//----- nvinfo : EIATTR_CUDA_API_VERSION
	.align		4
        /*0000*/ 	.byte	0x04, 0x37
        /*0002*/ 	.short	(.L_61 - .L_60)
.L_60:
        /*0004*/ 	.word	0x00000082


	//----- nvinfo : EIATTR_KPARAM_INFO
	.align		4
.L_61:
        /*0008*/ 	.byte	0x04, 0x17
        /*000a*/ 	.short	(.L_63 - .L_62)
.L_62:
        /*000c*/ 	.word	0x00000000
        /*0010*/ 	.short	0x0001
        /*0012*/ 	.short	0x0008
        /*0014*/ 	.byte	0x00, 0xf5, 0x21, 0x00


	//----- nvinfo : EIATTR_KPARAM_INFO
	.align		4
.L_63:
        /*0018*/ 	.byte	0x04, 0x17
        /*001a*/ 	.short	(.L_65 - .L_64)
.L_64:
        /*001c*/ 	.word	0x00000000
        /*0020*/ 	.short	0x0000
        /*0022*/ 	.short	0x0000
        /*0024*/ 	.byte	0x00, 0xf5, 0x21, 0x00


	//----- nvinfo : EIATTR_SPARSE_MMA_MASK
	.align		4
.L_65:
        /*0028*/ 	.byte	0x03, 0x50
        /*002a*/ 	.short	0x0000


	//----- nvinfo : EIATTR_MAXREG_COUNT
	.align		4
        /*002c*/ 	.byte	0x03, 0x1b
        /*002e*/ 	.short	0x00ff


	//----- nvinfo : EIATTR_NUM_BARRIERS
	.align		4
        /*0030*/ 	.byte	0x02, 0x4c
        /*0032*/ 	.byte	0x01
	.zero		1


	//----- nvinfo : EIATTR_MERCURY_ISA_VERSION
	.align		4
        /*0034*/ 	.byte	0x03, 0x5f
        /*0036*/ 	.short	0x0101


	//----- nvinfo : EIATTR_VRC_CTA_INIT_COUNT
	.align		4
        /*0038*/ 	.byte	0x02, 0x4a
	.zero		1
	.zero		1


	//----- nvinfo : EIATTR_EXIT_INSTR_OFFSETS
	.align		4
        /*003c*/ 	.byte	0x04, 0x1c
        /*003e*/ 	.short	(.L_67 - .L_66)


	//   ....[0]....
.L_66:
        /*0040*/ 	.word	0x000001f0


	//   ....[1]....
        /*0044*/ 	.word	0x00000270


	//----- nvinfo : EIATTR_CBANK_PARAM_SIZE
	.align		4
.L_67:
        /*0048*/ 	.byte	0x03, 0x19
        /*004a*/ 	.short	0x0010


	//----- nvinfo : EIATTR_PARAM_CBANK
	.align		4
        /*004c*/ 	.byte	0x04, 0x0a
        /*004e*/ 	.short	(.L_69 - .L_68)
	.align		4
.L_68:
        /*0050*/ 	.word	index@(.nv.constant0._Z7reduce0PiS_)
        /*0054*/ 	.short	0x0380
        /*0056*/ 	.short	0x0010


	//----- nvinfo : EIATTR_SW_WAR
	.align		4
.L_69:
        /*0058*/ 	.byte	0x04, 0x36
        /*005a*/ 	.short	(.L_71 - .L_70)
.L_70:
        /*005c*/ 	.word	0x00000008
.L_71:


//--------------------- .nv.callgraph             --------------------------
	.section	.nv.callgraph,"",@"SHT_CUDA_CALLGRAPH"
	.align	4
	.sectionentsize	8
	.align		4
        /*0000*/ 	.word	0x00000000
	.align		4
        /*0004*/ 	.word	0xffffffff
	.align		4
        /*0008*/ 	.word	0x00000000
	.align		4
        /*000c*/ 	.word	0xfffffffe
	.align		4
        /*0010*/ 	.word	0x00000000
	.align		4
        /*0014*/ 	.word	0xfffffffd
	.align		4
        /*0018*/ 	.word	0x00000000
	.align		4
        /*001c*/ 	.word	0xfffffffc


//--------------------- .text._Z7reduce3PiS_      --------------------------
	.section	.text._Z7reduce3PiS_,"ax",@progbits
	.align	128
        .global         _Z7reduce3PiS_
        .type           _Z7reduce3PiS_,@function
        .size           _Z7reduce3PiS_,(.L_x_12 - _Z7reduce3PiS_)
        .other          _Z7reduce3PiS_,@"STO_CUDA_ENTRY STV_DEFAULT"
_Z7reduce3PiS_:
.text._Z7reduce3PiS_:
[----:B------:R-:W-:Y:S01]  /*0000*/  LDC R1, c[0x0][0x37c] ;  /* 0x0000df00ff017b82 */ /* 0x000fe20000000800 */
[----:B------:R-:W0:Y:S01]  /*0010*/  S2R R11, SR_CTAID.X ;  /* 0x00000000000b7919 */ /* 0x000e220000002500 */
[----:B------:R-:W0:Y:S06]  /*0020*/  LDCU UR8, c[0x0][0x360] ;  /* 0x00006c00ff0877ac */ /* 0x000e2c0008000800 */
[----:B------:R-:W1:Y:S01]  /*0030*/  LDC.64 R4, c[0x0][0x380] ;  /* 0x0000e000ff047b82 */ /* 0x000e620000000a00 */
[----:B------:R-:W2:Y:S01]  /*0040*/  S2R R9, SR_TID.X ;  /* 0x0000000000097919 */ /* 0x000ea20000002100 */
[----:B------:R-:W3:Y:S01]  /*0050*/  LDCU.64 UR6, c[0x0][0x358] ;  /* 0x00006b00ff0677ac */ /* 0x000ee20008000a00 */
[----:B0-----:R-:W-:-:S04]  /*0060*/  IMAD R0, R11, UR8, RZ ;  /* 0x000000080b007c24 */ /* 0x001fc8000f8e02ff */
[----:B--2---:R-:W-:-:S05]  /*0070*/  IMAD R3, R0, 0x2, R9 ;  /* 0x0000000200037824 */ /* 0x004fca00078e0209 */
[C---:B------:R-:W-:Y:S01]  /*0080*/  IADD3 R7, PT, PT, R3.reuse, UR8, RZ ;  /* 0x0000000803077c10 */ /* 0x040fe2000fffe0ff */
[----:B-1----:R-:W-:-:S04]  /*0090*/  IMAD.WIDE.U32 R2, R3, 0x4, R4 ;  /* 0x0000000403027825 */ /* 0x002fc800078e0004 */
[----:B------:R-:W-:Y:S02]  /*00a0*/  IMAD.WIDE.U32 R4, R7, 0x4, R4 ;  /* 0x0000000407047825 */ /* 0x000fe400078e0004 */
[----:B---3--:R-:W2:Y:S04]  /*00b0*/  LDG.E R2, desc[UR6][R2.64] ;  /* 0x0000000602027981 */ /* 0x008ea8000c1e1900 */
[----:B------:R-:W2:Y:S01]  /*00c0*/  LDG.E R5, desc[UR6][R4.64] ;  /* 0x0000000604057981 */ /* 0x000ea2000c1e1900 */
[----:B------:R-:W0:Y:S01]  /*00d0*/  S2UR UR5, SR_CgaCtaId ;  /* 0x00000000000579c3 */ /* 0x000e220000008800 */
[----:B------:R-:W-:Y:S01]  /*00e0*/  UMOV UR4, 0x400 ;  /* 0x0000040000047882 */ /* 0x000fe20000000000 */
[----:B------:R-:W-:Y:S01]  /*00f0*/  UISETP.GE.U32.AND UP0, UPT, UR8, 0x2, UPT ;  /* 0x000000020800788c */ /* 0x000fe2000bf06070 */
[----:B------:R-:W-:Y:S01]  /*0100*/  ISETP.NE.AND P0, PT, R9, RZ, PT ;  /* 0x000000ff0900720c */ /* 0x000fe20003f05270 */
[----:B0-----:R-:W-:-:S06]  /*0110*/  ULEA UR4, UR5, UR4, 0x18 ;  /* 0x0000000405047291 */ /* 0x001fcc000f8ec0ff */
[----:B------:R-:W-:Y:S01]  /*0120*/  LEA R7, R9, UR4, 0x2 ;  /* 0x0000000409077c11 */ /* 0x000fe2000f8e10ff */
[----:B--2---:R-:W-:-:S05]  /*0130*/  IMAD.IADD R0, R2, 0x1, R5 ;  /* 0x0000000102007824 */ /* 0x004fca00078e0205 */
[----:B------:R0:W-:Y:S01]  /*0140*/  STS [R7], R0 ;  /* 0x0000000007007388 */ /* 0x0001e20000000800 */
[----:B------:R-:W-:Y:S06]  /*0150*/  BAR.SYNC.DEFER_BLOCKING 0x0 ;  /* 0x0000000000007b1d */ /* 0x000fec0000010000 */
[----:B------:R-:W-:Y:S05]  /*0160*/  BRA.U !UP0, `(.L_x_0) ;  /* 0x0000000108307547 */ /* 0x000fea000b800000 */
[----:B0-----:R-:W-:-:S07]  /*0170*/  MOV R0, UR8 ;  /* 0x0000000800007c02 */ /* 0x001fce0008000f00 */
.L_x_1:
[----:B------:R-:W-:-:S04]  /*0180*/  SHF.R.U32.HI R6, RZ, 0x1, R0 ;  /* 0x00000001ff067819 */ /* 0x000fc80000011600 */
[----:B------:R-:W-:-:S13]  /*0190*/  ISETP.GE.U32.AND P1, PT, R9, R6, PT ;  /* 0x000000060900720c */ /* 0x000fda0003f26070 */
[----:B------:R-:W-:Y:S01]  /*01a0*/  @!P1 IMAD R2, R6, 0x4, R7 ;  /* 0x0000000406029824 */ /* 0x000fe200078e0207 */
[----:B------:R-:W-:Y:S05]  /*01b0*/  @!P1 LDS R3, [R7] ;  /* 0x0000000007039984 */ /* 0x000fea0000000800 */
[----:B------:R-:W0:Y:S02]  /*01c0*/  @!P1 LDS R2, [R2] ;  /* 0x0000000002029984 */ /* 0x000e240000000800 */
[----:B0-----:R-:W-:-:S05]  /*01d0*/  @!P1 IADD3 R4, PT, PT, R2, R3, RZ ;  /* 0x0000000302049210 */ /* 0x001fca0007ffe0ff */
[----:B------:R1:W-:Y:S01]  /*01e0*/  @!P1 STS [R7], R4 ;  /* 0x0000000407009388 */ /* 0x0003e20000000800 */
[----:B------:R-:W-:Y:S01]  /*01f0*/  BAR.SYNC.DEFER_BLOCKING 0x0 ;  /* 0x0000000000007b1d */ /* 0x000fe20000010000 */
[----:B------:R-:W-:Y:S01]  /*0200*/  ISETP.GT.U32.AND P1, PT, R0, 0x3, PT ;  /* 0x000000030000780c */ /* 0x000fe20003f24070 */
[----:B------:R-:W-:-:S12]  /*0210*/  IMAD.MOV.U32 R0, RZ, RZ, R6 ;  /* 0x000000ffff007224 */ /* 0x000fd800078e0006 */
[----:B-1----:R-:W-:Y:S05]  /*0220*/  @P1 BRA `(.L_x_1) ;  /* 0xfffffffc00d41947 */ /* 0x002fea000383ffff */
.L_x_0:
[----:B------:R-:W-:Y:S05]  /*0230*/  @P0 EXIT ;  /* 0x000000000000094d */ /* 0x000fea0003800000 */
[----:B------:R-:W1:Y:S01]  /*0240*/  S2UR UR5, SR_CgaCtaId ;  /* 0x00000000000579c3 */ /* 0x000e620000008800 */
[----:B------:R-:W-:-:S07]  /*0250*/  UMOV UR4, 0x400 ;  /* 0x0000040000047882 */ /* 0x000fce0000000000 */
[----:B------:R-:W2:Y:S01]  /*0260*/  LDC.64 R2, c[0x0][0x388] ;  /* 0x0000e200ff027b82 */ /* 0x000ea20000000a00 */
[----:B-1----:R-:W-:Y:S01]  /*0270*/  ULEA UR4, UR5, UR4, 0x18 ;  /* 0x0000000405047291 */ /* 0x002fe2000f8ec0ff */
[----:B--2---:R-:W-:-:S08]  /*0280*/  IMAD.WIDE.U32 R2, R11, 0x4, R2 ;  /* 0x000000040b027825 */ /* 0x004fd000078e0002 */
[----:B------:R-:W1:Y:S04]  /*0290*/  LDS R5, [UR4] ;  /* 0x00000004ff057984 */ /* 0x000e680008000800 */
[----:B-1----:R-:W-:Y:S01]  /*02a0*/  STG.E desc[UR6][R2.64], R5 ;  /* 0x0000000502007986 */ /* 0x002fe2000c101906 */
[----:B------:R-:W-:Y:S05]  /*02b0*/  EXIT ;  /* 0x000000000000794d */ /* 0x000fea0003800000 */
.L_x_2:
[----:B------:R-:W-:-:S00]  /*02c0*/  BRA `(.L_x_2) ;  /* 0xfffffffc00fc7947 */ /* 0x000fc0000383ffff */
[----:B------:R-:W-:-:S00]  /*02d0*/  NOP ;  /* 0x0000000000007918 */ /* 0x000fc00000000000 */
        /* <DEDUP_REMOVED lines=10> */
.L_x_12:


//--------------------- .text._Z7reduce2PiS_      --------------------------
	.section	.text._Z7reduce2PiS_,"ax",@progbits
	.align	128
        .global         _Z7reduce2PiS_
        .type           _Z7reduce2PiS_,@function
        .size           _Z7reduce2PiS_,(.L_x_13 - _Z7reduce2PiS_)
        .other          _Z7reduce2PiS_,@"STO_CUDA_ENTRY STV_DEFAULT"
_Z7reduce2PiS_:
.text._Z7reduce2PiS_:
[----:B------:R-:W-:Y:S01]  /*0000*/  LDC R1, c[0x0][0x37c] ;  /* 0x0000df00ff017b82 */ /* 0x000fe20000000800 */
[----:B------:R-:W0:Y:S07]  /*0010*/  S2R R6, SR_TID.X ;  /* 0x0000000000067919 */ /* 0x000e2e0000002100 */
[----:B------:R-:W1:Y:S01]  /*0020*/  LDC.64 R2, c[0x0][0x380] ;  /* 0x0000e000ff027b82 */ /* 0x000e620000000a00 */
[----:B------:R-:W0:Y:S01]  /*0030*/  LDCU UR8, c[0x0][0x360] ;  /* 0x00006c00ff0877ac */ /* 0x000e220008000800 */
[----:B------:R-:W0:Y:S01]  /*0040*/  S2R R7, SR_CTAID.X ;  /* 0x0000000000077919 */ /* 0x000e220000002500 */
[----:B------:R-:W2:Y:S01]  /*0050*/  LDCU.64 UR6, c[0x0][0x358] ;  /* 0x00006b00ff0677ac */ /* 0x000ea20008000a00 */
[----:B0-----:R-:W-:-:S04]  /*0060*/  IMAD R5, R7, UR8, R6 ;  /* 0x0000000807057c24 */ /* 0x001fc8000f8e0206 */
[----:B-1----:R-:W-:-:S06]  /*0070*/  IMAD.WIDE.U32 R2, R5, 0x4, R2 ;  /* 0x0000000405027825 */ /* 0x002fcc00078e0002 */
[----:B--2---:R-:W2:Y:S01]  /*0080*/  LDG.E R2, desc[UR6][R2.64] ;  /* 0x0000000602027981 */ /* 0x004ea2000c1e1900 */
[----:B------:R-:W0:Y:S01]  /*0090*/  S2UR UR5, SR_CgaCtaId ;  /* 0x00000000000579c3 */ /* 0x000e220000008800 */
[----:B------:R-:W-:Y:S01]  /*00a0*/  UMOV UR4, 0x400 ;  /* 0x0000040000047882 */ /* 0x000fe20000000000 */
[----:B------:R-:W-:Y:S01]  /*00b0*/  UISETP.GE.U32.AND UP0, UPT, UR8, 0x2, UPT ;  /* 0x000000020800788c */ /* 0x000fe2000bf06070 */
[----:B------:R-:W-:Y:S01]  /*00c0*/  ISETP.NE.AND P0, PT, R6, RZ, PT ;  /* 0x000000ff0600720c */ /* 0x000fe20003f05270 */
[----:B0-----:R-:W-:-:S06]  /*00d0*/  ULEA UR4, UR5, UR4, 0x18 ;  /* 0x0000000405047291 */ /* 0x001fcc000f8ec0ff */
[----:B------:R-:W-:-:S05]  /*00e0*/  LEA R5, R6, UR4, 0x2 ;  /* 0x0000000406057c11 */ /* 0x000fca000f8e10ff */
[----:B--2---:R0:W-:Y:S01]  /*00f0*/  STS [R5], R2 ;  /* 0x0000000205007388 */ /* 0x0041e20000000800 */
[----:B------:R-:W-:Y:S06]  /*0100*/  BAR.SYNC.DEFER_BLOCKING 0x0 ;  /* 0x0000000000007b1d */ /* 0x000fec0000010000 */
[----:B------:R-:W-:Y:S05]  /*0110*/  BRA.U !UP0, `(.L_x_3) ;  /* 0x0000000108307547 */ /* 0x000fea000b800000 */
[----:B------:R-:W-:-:S07]  /*0120*/  IMAD.U32 R0, RZ, RZ, UR8 ;  /* 0x00000008ff007e24 */ /* 0x000fce000f8e00ff */
.L_x_4:
[----:B------:R-:W-:-:S04]  /*0130*/  SHF.R.U32.HI R8, RZ, 0x1, R0 ;  /* 0x00000001ff087819 */ /* 0x000fc80000011600 */
[----:B------:R-:W-:-:S13]  /*0140*/  ISETP.GE.U32.AND P1, PT, R6, R8, PT ;  /* 0x000000080600720c */ /* 0x000fda0003f26070 */
[----:B0-----:R-:W-:Y:S01]  /*0150*/  @!P1 IMAD R2, R8, 0x4, R5 ;  /* 0x0000000408029824 */ /* 0x001fe200078e0205 */
        /* <DEDUP_REMOVED lines=8> */
.L_x_3:
[----:B------:R-:W-:Y:S05]  /*01e0*/  @P0 EXIT ;  /* 0x000000000000094d */ /* 0x000fea0003800000 */
[----:B------:R-:W1:Y:S01]  /*01f0*/  S2UR UR5, SR_CgaCtaId ;  /* 0x00000000000579c3 */ /* 0x000e620000008800 */
[----:B------:R-:W-:-:S07]  /*0200*/  UMOV UR4, 0x400 ;  /* 0x0000040000047882 */ /* 0x000fce0000000000 */
[----:B0-----:R-:W0:Y:S01]  /*0210*/  LDC.64 R2, c[0x0][0x388] ;  /* 0x0000e200ff027b82 */ /* 0x001e220000000a00 */
[----:B-1----:R-:W-:Y:S01]  /*0220*/  ULEA UR4, UR5, UR4, 0x18 ;  /* 0x0000000405047291 */ /* 0x002fe2000f8ec0ff */
[----:B0-----:R-:W-:-:S08]  /*0230*/  IMAD.WIDE.U32 R2, R7, 0x4, R2 ;  /* 0x0000000407027825 */ /* 0x001fd000078e0002 */
[----:B------:R-:W0:Y:S04]  /*0240*/  LDS R5, [UR4] ;  /* 0x00000004ff057984 */ /* 0x000e280008000800 */
[----:B0-----:R-:W-:Y:S01]  /*0250*/  STG.E desc[UR6][R2.64], R5 ;  /* 0x0000000502007986 */ /* 0x001fe2000c101906 */
[----:B------:R-:W-:Y:S05]  /*0260*/  EXIT ;  /* 0x000000000000794d */ /* 0x000fea0003800000 */
.L_x_5:
        /* <DEDUP_REMOVED lines=9> */
.L_x_13:


//--------------------- .text._Z7reduce1PiS_      --------------------------
	.section	.text._Z7reduce1PiS_,"ax",@progbits
	.align	128
        .global         _Z7reduce1PiS_
        .type           _Z7reduce1PiS_,@function
        .size           _Z7reduce1PiS_,(.L_x_14 - _Z7reduce1PiS_)
        .other          _Z7reduce1PiS_,@"STO_CUDA_ENTRY STV_DEFAULT"
_Z7reduce1PiS_:
.text._Z7reduce1PiS_:
        /* <DEDUP_REMOVED lines=18> */
[----:B------:R-:W-:-:S05]  /*0120*/  UMOV UR5, 0x1 ;  /* 0x0000000100057882 */ /* 0x000fca0000000000 */
.L_x_7:
[----:B------:R-:W-:-:S04]  /*0130*/  USHF.L.U32 UR6, UR5, 0x1, URZ ;  /* 0x0000000105067899 */ /* 0x000fc800080006ff */
[----:B------:R-:W-:Y:S02]  /*0140*/  UISETP.GE.U32.AND UP0, UPT, UR6, UR7, UPT ;  /* 0x000000070600728c */ /* 0x000fe4000bf06070 */
[----:B01----:R-:W-:-:S05]  /*0150*/  IMAD R2, R4, UR6, RZ ;  /* 0x0000000604027c24 */ /* 0x003fca000f8e02ff */
[----:B------:R-:W-:-:S13]  /*0160*/  ISETP.GE.U32.AND P0, PT, R2, UR7, PT ;  /* 0x0000000702007c0c */ /* 0x000fda000bf06070 */
[C---:B------:R-:W-:Y:S01]  /*0170*/  @!P0 VIADD R0, R2.reuse, UR5 ;  /* 0x0000000502008c36 */ /* 0x040fe20008000000 */
[----:B------:R-:W-:Y:S01]  /*0180*/  @!P0 LEA R2, R2, UR4, 0x2 ;  /* 0x0000000402028c11 */ /* 0x000fe2000f8e10ff */
[----:B------:R-:W-:-:S03]  /*0190*/  UMOV UR5, UR6 ;  /* 0x0000000600057c82 */ /* 0x000fc60008000000 */
[----:B------:R-:W-:Y:S01]  /*01a0*/  @!P0 LEA R0, R0, UR4, 0x2 ;  /* 0x0000000400008c11 */ /* 0x000fe2000f8e10ff */
[----:B------:R-:W-:Y:S05]  /*01b0*/  @!P0 LDS R3, [R2] ;  /* 0x0000000002038984 */ /* 0x000fea0000000800 */
[----:B------:R-:W0:Y:S02]  /*01c0*/  @!P0 LDS R0, [R0] ;  /* 0x0000000000008984 */ /* 0x000e240000000800 */
[----:B0-----:R-:W-:-:S05]  /*01d0*/  @!P0 IADD3 R3, PT, PT, R0, R3, RZ ;  /* 0x0000000300038210 */ /* 0x001fca0007ffe0ff */
[----:B------:R1:W-:Y:S01]  /*01e0*/  @!P0 STS [R2], R3 ;  /* 0x0000000302008388 */ /* 0x0003e20000000800 */
[----:B------:R-:W-:Y:S06]  /*01f0*/  BAR.SYNC.DEFER_BLOCKING 0x0 ;  /* 0x0000000000007b1d */ /* 0x000fec0000010000 */
[----:B------:R-:W-:Y:S05]  /*0200*/  BRA.U !UP0, `(.L_x_7) ;  /* 0xfffffffd08c87547 */ /* 0x000fea000b83ffff */
.L_x_6:
[----:B------:R-:W-:Y:S05]  /*0210*/  @P1 EXIT ;  /* 0x000000000000194d */ /* 0x000fea0003800000 */
[----:B------:R-:W2:Y:S01]  /*0220*/  S2UR UR5, SR_CgaCtaId ;  /* 0x00000000000579c3 */ /* 0x000ea20000008800 */
[----:B------:R-:W-:-:S07]  /*0230*/  UMOV UR4, 0x400 ;  /* 0x0000040000047882 */ /* 0x000fce0000000000 */
[----:B01----:R-:W0:Y:S01]  /*0240*/  LDC.64 R2, c[0x0][0x388] ;  /* 0x0000e200ff027b82 */ /* 0x003e220000000a00 */
[----:B--2---:R-:W-:Y:S01]  /*0250*/  ULEA UR4, UR5, UR4, 0x18 ;  /* 0x0000000405047291 */ /* 0x004fe2000f8ec0ff */
[----:B0-----:R-:W-:-:S08]  /*0260*/  IMAD.WIDE.U32 R2, R7, 0x4, R2 ;  /* 0x0000000407027825 */ /* 0x001fd000078e0002 */
[----:B------:R-:W0:Y:S04]  /*0270*/  LDS R5, [UR4] ;  /* 0x00000004ff057984 */ /* 0x000e280008000800 */
[----:B0-----:R-:W-:Y:S01]  /*0280*/  STG.E desc[UR8][R2.64], R5 ;  /* 0x0000000502007986 */ /* 0x001fe2000c101908 */
[----:B------:R-:W-:Y:S05]  /*0290*/  EXIT ;  /* 0x000000000000794d */ /* 0x000fea0003800000 */
.L_x_8:
        /* <DEDUP_REMOVED lines=14> */
.L_x_14:


//--------------------- .text._Z7reduce0PiS_      --------------------------
	.section	.text._Z7reduce0PiS_,"ax",@progbits
	.align	128
        .global         _Z7reduce0PiS_
        .type           _Z7reduce0PiS_,@function
        .size           _Z7reduce0PiS_,(.L_x_15 - _Z7reduce0PiS_)
        .other          _Z7reduce0PiS_,@"STO_CUDA_ENTRY STV_DEFAULT"
_Z7reduce0PiS_:
.text._Z7reduce0PiS_:
        /* <DEDUP_REMOVED lines=18> */
[----:B------:R-:W-:-:S07]  /*0120*/  IMAD.MOV.U32 R0, RZ, RZ, 0x1 ;  /* 0x00000001ff007424 */ /* 0x000fce00078e00ff */
.L_x_10:
[----:B------:R-:W-:-:S05]  /*0130*/  IMAD.SHL.U32 R8, R0, 0x2, RZ ;  /* 0x0000000200087824 */ /* 0x000fca00078e00ff */
[----:B0-----:R-:W-:-:S04]  /*0140*/  IADD3 R2, PT, PT, R8, -0x1, RZ ;  /* 0xffffffff08027810 */ /* 0x001fc80007ffe0ff */
[----:B------:R-:W-:-:S13]  /*0150*/  LOP3.LUT P1, RZ, R2, R7, RZ, 0xc0, !PT ;  /* 0x0000000702ff7212 */ /* 0x000fda000782c0ff */
[----:B------:R-:W-:Y:S01]  /*0160*/  @!P1 IMAD R2, R0, 0x4, R5 ;  /* 0x0000000400029824 */ /* 0x000fe200078e0205 */
[----:B------:R-:W-:Y:S01]  /*0170*/  @!P1 LDS R3, [R5] ;  /* 0x0000000005039984 */ /* 0x000fe20000000800 */
[----:B------:R-:W-:-:S04]  /*0180*/  MOV R0, R8 ;  /* 0x0000000800007202 */ /* 0x000fc80000000f00 */
[----:B------:R-:W0:Y:S02]  /*0190*/  @!P1 LDS R2, [R2] ;  /* 0x0000000002029984 */ /* 0x000e240000000800 */
[----:B0-----:R-:W-:-:S05]  /*01a0*/  @!P1 IADD3 R4, PT, PT, R2, R3, RZ ;  /* 0x0000000302049210 */ /* 0x001fca0007ffe0ff */
[----:B------:R1:W-:Y:S01]  /*01b0*/  @!P1 STS [R5], R4 ;  /* 0x0000000405009388 */ /* 0x0003e20000000800 */
[----:B------:R-:W-:Y:S01]  /*01c0*/  BAR.SYNC.DEFER_BLOCKING 0x0 ;  /* 0x0000000000007b1d */ /* 0x000fe20000010000 */
[----:B------:R-:W-:-:S13]  /*01d0*/  ISETP.GE.U32.AND P1, PT, R8, UR8, PT ;  /* 0x0000000808007c0c */ /* 0x000fda000bf26070 */
[----:B-1----:R-:W-:Y:S05]  /*01e0*/  @!P1 BRA `(.L_x_10) ;  /* 0xfffffffc00d09947 */ /* 0x002fea000383ffff */
.L_x_9:
        /* <DEDUP_REMOVED lines=9> */
.L_x_11:
        /* <DEDUP_REMOVED lines=16> */
.L_x_15:


//--------------------- .nv.shared._Z7reduce3PiS_ --------------------------
	.section	.nv.shared._Z7reduce3PiS_,"aw",@nobits
	.sectionflags	@""
	.align	16
	.zero		1024


//--------------------- .nv.shared.reserved.0     --------------------------
	.section	.nv.shared.reserved.0,"aw",@nobits
	.weak		__nv_reservedSMEM_offset_0_alias
	.size		__nv_reservedSMEM_offset_0_alias, 0, 64
	.other		__nv_reservedSMEM_offset_0_alias,@"STO_CUDA_RESERVED_SHARED STV_DEFAULT"
__nv_reservedSMEM_offset_0_alias:
	.zero		0
	.zero		64


//--------------------- .nv.shared._Z7reduce2PiS_ --------------------------
	.section	.nv.shared._Z7reduce2PiS_,"aw",@nobits
	.sectionflags	@""
	.align	16
	.zero		1024


//--------------------- .nv.shared._Z7reduce1PiS_ --------------------------
	.section	.nv.shared._Z7reduce1PiS_,"aw",@nobits
	.sectionflags	@""
	.align	16
	.zero		1024


//--------------------- .nv.shared._Z7reduce0PiS_ --------------------------
	.section	.nv.shared._Z7reduce0PiS_,"aw",@nobits
	.sectionflags	@""
	.align	16
	.zero		1024


//--------------------- .nv.constant0._Z7reduce3PiS_ --------------------------
	.section	.nv.constant0._Z7reduce3PiS_,"a",@progbits
	.sectionflags	@""
	.align	4
.nv.constant0._Z7reduce3PiS_:
	.zero		912


//--------------------- .nv.constant0._Z7reduce2PiS_ --------------------------
	.section	.nv.constant0._Z7reduce2PiS_,"a",@progbits
	.sectionflags	@""
	.align	4
.nv.constant0._Z7reduce2PiS_:
	.zero		912


//--------------------- .nv.constant0._Z7reduce1PiS_ --------------------------
	.section	.nv.constant0._Z7reduce1PiS_,"a",@progbits
	.sectionflags	@""
	.align	4
.nv.constant0._Z7reduce1PiS_:
	.zero		912


//--------------------- .nv.constant0._Z7reduce0PiS_ --------------------------
	.section	.nv.constant0._Z7reduce0PiS_,"a",@progbits
	.sectionflags	@""
	.align	4
.nv.constant0._Z7reduce0PiS_:
	.zero		912


//--------------------- SYMBOLS --------------------------

	.type		.nv.reservedSmem.offset0,@object
	.size		.nv.reservedSmem.offset0,0x4
	.type		.nv.reservedSmem.cap,@object
	.size		.nv.reservedSmem.cap,0x4
